//
// Generated by NVIDIA NVVM Compiler
//
// Compiler Build ID: CL-36424714
// Cuda compilation tools, release 13.0, V13.0.88
// Based on NVVM 20.0.0
//

.version 9.0
.target sm_100
.address_size 64

	// .globl	_Z8myKerneliidPdS_S_

.visible .entry _Z8myKerneliidPdS_S_(
	.param .u32 _Z8myKerneliidPdS_S__param_0,
	.param .u32 _Z8myKerneliidPdS_S__param_1,
	.param .f64 _Z8myKerneliidPdS_S__param_2,
	.param .u64 .ptr .align 1 _Z8myKerneliidPdS_S__param_3,
	.param .u64 .ptr .align 1 _Z8myKerneliidPdS_S__param_4,
	.param .u64 .ptr .align 1 _Z8myKerneliidPdS_S__param_5
)
{


	ret;

}


// ===== COMPILED SASS (sm_100) =====

	.target	sm_100

	.elftype	@"ET_EXEC"


//--------------------- .note.nv.tkinfo           --------------------------
	.section	.note.nv.tkinfo,"",@"SHT_NOTE"
	.sectionflags	@"SHF_NOTE_NV_TKINFO"
	.tkinfo
        /*0018*/ 	.word	0x00000002
        /*0030*/ 	.string	""
        /*0030*/ 	.string	"ptxas"
        /*0030*/ 	.string	"Cuda compilation tools, release 13.0, V13.0.88"
        /*0030*/ 	.string	"Build cuda_13.0.r13.0/compiler.36424714_0"
        /*0030*/ 	.string	"-arch sm_100 -m 64 "



//--------------------- .note.nv.cuinfo           --------------------------
	.section	.note.nv.cuinfo,"",@"SHT_NOTE"
	.sectionflags	@"SHF_NOTE_NV_CUINFO"
        /*0018*/ 	.short	0x0002
        /*001a*/ 	.short	0x0064
        /*001c*/ 	.short	0x0082
	.zero		2


//--------------------- .nv.info                  --------------------------
	.section	.nv.info,"",@"SHT_CUDA_INFO"
	.align	4


	//----- nvinfo : EIATTR_REGCOUNT
	.align		4
        /*0000*/ 	.byte	0x04, 0x2f
        /*0002*/ 	.short	(.L_1 - .L_0)
	.align		4
.L_0:
        /*0004*/ 	.word	index@(_Z8myKerneliidPdS_S_)
        /*0008*/ 	.word	0x00000004


	//----- nvinfo : EIATTR_FRAME_SIZE
	.align		4
.L_1:
        /*000c*/ 	.byte	0x04, 0x11
        /*000e*/ 	.short	(.L_3 - .L_2)
	.align		4
.L_2:
        /*0010*/ 	.word	index@(_Z8myKerneliidPdS_S_)
        /*0014*/ 	.word	0x00000000


	//----- nvinfo : EIATTR_MIN_STACK_SIZE
	.align		4
.L_3:
        /*0018*/ 	.byte	0x04, 0x12
        /*001a*/ 	.short	(.L_5 - .L_4)
	.align		4
.L_4:
        /*001c*/ 	.word	index@(_Z8myKerneliidPdS_S_)
        /*0020*/ 	.word	0x00000000
.L_5:


//--------------------- .nv.compat                --------------------------
	.section	.nv.compat,"",@"SHT_CUDA_COMPAT_INFO"
	.align	4
        /*0000*/ 	.byte	0x02, 0x09, 0x00, 0x00, 0x02, 0x02, 0x01, 0x00, 0x02, 0x05, 0x05, 0x00, 0x03, 0x07, 0x01, 0x01
        /*0010*/ 	.byte	0x02, 0x03, 0x00, 0x00, 0x02, 0x06, 0x01, 0x00, 0x04, 0x0b, 0x08, 0x00, 0x09, 0x00, 0x00, 0x00
        /*0020*/ 	.byte	0x00, 0x00, 0x00, 0x00


//--------------------- .nv.info._Z8myKerneliidPdS_S_ --------------------------
	.section	.nv.info._Z8myKerneliidPdS_S_,"",@"SHT_CUDA_INFO"
	.sectionflags	@""
	.align	4


	//----- nvinfo : EIATTR_CUDA_API_VERSION
	.align		4
        /*0000*/ 	.byte	0x04, 0x37
        /*0002*/ 	.short	(.L_7 - .L_6)
.L_6:
        /*0004*/ 	.word	0x00000082


	//----- nvinfo : EIATTR_KPARAM_INFO
	.align		4
.L_7:
        /*0008*/ 	.byte	0x04, 0x17
        /*000a*/ 	.short	(.L_9 - .L_8)
.L_8:
        /*000c*/ 	.word	0x00000000
        /*0010*/ 	.short	0x0005
        /*0012*/ 	.short	0x0020
        /*0014*/ 	.byte	0x00, 0xf5, 0x21, 0x00


	//----- nvinfo : EIATTR_KPARAM_INFO
	.align		4
.L_9:
        /*0018*/ 	.byte	0x04, 0x17
        /*001a*/ 	.short	(.L_11 - .L_10)
.L_10:
        /*001c*/ 	.word	0x00000000
        /*0020*/ 	.short	0x0004
        /*0022*/ 	.short	0x0018
        /*0024*/ 	.byte	0x00, 0xf5, 0x21, 0x00


	//----- nvinfo : EIATTR_KPARAM_INFO
	.align		4
.L_11:
        /*0028*/ 	.byte	0x04, 0x17
        /*002a*/ 	.short	(.L_13 - .L_12)
.L_12:
        /*002c*/ 	.word	0x00000000
        /*0030*/ 	.short	0x0003
        /*0032*/ 	.short	0x0010
        /*0034*/ 	.byte	0x00, 0xf5, 0x21, 0x00


	//----- nvinfo : EIATTR_KPARAM_INFO
	.align		4
.L_13:
        /*0038*/ 	.byte	0x04, 0x17
        /*003a*/ 	.short	(.L_15 - .L_14)
.L_14:
        /*003c*/ 	.word	0x00000000
        /*0040*/ 	.short	0x0002
        /*0042*/ 	.short	0x0008
        /*0044*/ 	.byte	0x00, 0xf0, 0x21, 0x00


	//----- nvinfo : EIATTR_KPARAM_INFO
	.align		4
.L_15:
        /*0048*/ 	.byte	0x04, 0x17
        /*004a*/ 	.short	(.L_17 - .L_16)
.L_16:
        /*004c*/ 	.word	0x00000000
        /*0050*/ 	.short	0x0001
        /*0052*/ 	.short	0x0004
        /*0054*/ 	.byte	0x00, 0xf0, 0x11, 0x00


	//----- nvinfo : EIATTR_KPARAM_INFO
	.align		4
.L_17:
        /*0058*/ 	.byte	0x04, 0x17
        /*005a*/ 	.short	(.L_19 - .L_18)
.L_18:
        /*005c*/ 	.word	0x00000000
        /*0060*/ 	.short	0x0000
        /*0062*/ 	.short	0x0000
        /*0064*/ 	.byte	0x00, 0xf0, 0x11, 0x00


	//----- nvinfo : EIATTR_SPARSE_MMA_MASK
	.align		4
.L_19:
        /*0068*/ 	.byte	0x03, 0x50
        /*006a*/ 	.short	0x0000


	//----- nvinfo : EIATTR_MAXREG_COUNT
	.align		4
        /*006c*/ 	.byte	0x03, 0x1b
        /*006e*/ 	.short	0x00ff


	//----- nvinfo : EIATTR_MERCURY_ISA_VERSION
	.align		4
        /*0070*/ 	.byte	0x03, 0x5f
        /*0072*/ 	.short	0x0101


	//----- nvinfo : EIATTR_VRC_CTA_INIT_COUNT
	.align		4
        /*0074*/ 	.byte	0x02, 0x4a
	.zero		1
	.zero		1


	//----- nvinfo : EIATTR_EXIT_INSTR_OFFSETS
	.align		4
        /*0078*/ 	.byte	0x04, 0x1c
        /*007a*/ 	.short	(.L_21 - .L_20)


	//   ....[0]....
.L_20:
        /*007c*/ 	.word	0x00000010


	//----- nvinfo : EIATTR_CBANK_PARAM_SIZE
	.align		4
.L_21:
        /*0080*/ 	.byte	0x03, 0x19
        /*0082*/ 	.short	0x0028


	//----- nvinfo : EIATTR_PARAM_CBANK
	.align		4
        /*0084*/ 	.byte	0x04, 0x0a
        /*0086*/ 	.short	(.L_23 - .L_22)
	.align		4
.L_22:
        /*0088*/ 	.word	index@(.nv.constant0._Z8myKerneliidPdS_S_)
        /*008c*/ 	.short	0x0380
        /*008e*/ 	.short	0x0028


	//----- nvinfo : EIATTR_SW_WAR
	.align		4
.L_23:
        /*0090*/ 	.byte	0x04, 0x36
        /*0092*/ 	.short	(.L_25 - .L_24)
.L_24:
        /*0094*/ 	.word	0x00000008
.L_25:


//--------------------- .nv.callgraph             --------------------------
	.section	.nv.callgraph,"",@"SHT_CUDA_CALLGRAPH"
	.align	4
	.sectionentsize	8
	.align		4
        /*0000*/ 	.word	0x00000000
	.align		4
        /*0004*/ 	.word	0xffffffff
	.align		4
        /*0008*/ 	.word	0x00000000
	.align		4
        /*000c*/ 	.word	0xfffffffe
	.align		4
        /*0010*/ 	.word	0x00000000
	.align		4
        /*0014*/ 	.word	0xfffffffd
	.align		4
        /*0018*/ 	.word	0x00000000
	.align		4
        /*001c*/ 	.word	0xfffffffc


//--------------------- .text._Z8myKerneliidPdS_S_ --------------------------
	.section	.text._Z8myKerneliidPdS_S_,"ax",@progbits
	.align	128
        .global         _Z8myKerneliidPdS_S_
        .type           _Z8myKerneliidPdS_S_,@function
        .size           _Z8myKerneliidPdS_S_,(.L_x_1 - _Z8myKerneliidPdS_S_)
        .other          _Z8myKerneliidPdS_S_,@"STO_CUDA_ENTRY STV_DEFAULT"
_Z8myKerneliidPdS_S_:
.text._Z8myKerneliidPdS_S_:
[----:B------:R-:W-:Y:S01]  /*0000*/  LDC R1, c[0x0][0x37c] ;  /* 0x0000df00ff017b82 */ /* 0x000fe20000000800 */
[----:B------:R-:W-:Y:S05]  /*0010*/  EXIT ;  /* 0x000000000000794d */ /* 0x000fea0003800000 */
.L_x_0:
[----:B------:R-:W-:-:S00]  /*0020*/  BRA `(.L_x_0) ;  /* 0xfffffffc00fc7947 */ /* 0x000fc0000383ffff */
[----:B------:R-:W-:-:S00]  /*0030*/  NOP ;  /* 0x0000000000007918 */ /* 0x000fc00000000000 */
        /* <DEDUP_REMOVED lines=12> */
.L_x_1:


//--------------------- .nv.shared.reserved.0     --------------------------
	.section	.nv.shared.reserved.0,"aw",@nobits
	.weak		__nv_reservedSMEM_offset_0_alias
	.size		__nv_reservedSMEM_offset_0_alias, 0, 64
	.other		__nv_reservedSMEM_offset_0_alias,@"STO_CUDA_RESERVED_SHARED STV_DEFAULT"
__nv_reservedSMEM_offset_0_alias:
	.zero		0
	.zero		64


//--------------------- .nv.constant0._Z8myKerneliidPdS_S_ --------------------------
	.section	.nv.constant0._Z8myKerneliidPdS_S_,"a",@progbits
	.sectionflags	@""
	.align	4
.nv.constant0._Z8myKerneliidPdS_S_:
	.zero		936


//--------------------- SYMBOLS --------------------------

	.type		.nv.reservedSmem.offset0,@object
	.size		.nv.reservedSmem.offset0,0x4
